	.headerflags	@"EF_CUDA_TEXMODE_UNIFIED EF_CUDA_64BIT_ADDRESS EF_CUDA_ACCELERATORS EF_CUDA_SM90 EF_CUDA_VIRTUAL_SM(EF_CUDA_SM90)"
	.elftype	@"ET_EXEC"


//--------------------- .nv.info                  --------------------------
	.section	.nv.info,"",@"SHT_CUDA_INFO"
	.align	4


	//----- nvinfo : EIATTR_REGCOUNT
	.align		4
        /*0000*/ 	.byte	0x04, 0x2f
        /*0002*/ 	.short	(.L_3 - .L_2)
	.align		4
.L_2:
        /*0004*/ 	.word	index@(triton_poi_fused__native_batch_norm_legit_no_training_relu_14)
        /*0008*/ 	.word	0x00000011


	//----- nvinfo : EIATTR_MIN_STACK_SIZE
	.align		4
.L_3:
        /*000c*/ 	.byte	0x04, 0x12
        /*000e*/ 	.short	(.L_5 - .L_4)
	.align		4
.L_4:
        /*0010*/ 	.word	index@(triton_poi_fused__native_batch_norm_legit_no_training_relu_14)
        /*0014*/ 	.word	0x00000000


	//----- nvinfo : EIATTR_FRAME_SIZE
	.align		4
.L_5:
        /*0018*/ 	.byte	0x04, 0x11
        /*001a*/ 	.short	(.L_7 - .L_6)
	.align		4
.L_6:
        /*001c*/ 	.word	index@(triton_poi_fused__native_batch_norm_legit_no_training_relu_14)
        /*0020*/ 	.word	0x00000000


	//----- nvinfo : EIATTR_MIN_STACK_SIZE
	.align		4
.L_7:
        /*0024*/ 	.byte	0x04, 0x12
        /*0026*/ 	.short	(.L_9 - .L_8)
	.align		4
.L_8:
        /*0028*/ 	.word	index@(triton_poi_fused__native_batch_norm_legit_no_training_relu_14)
        /*002c*/ 	.word	0x00000000
.L_9:


//--------------------- .nv.info.triton_poi_fused__native_batch_norm_legit_no_training_relu_14 --------------------------
	.section	.nv.info.triton_poi_fused__native_batch_norm_legit_no_training_relu_14,"",@"SHT_CUDA_INFO"
	.sectionflags	@""
	.align	4


	//----- nvinfo : EIATTR_CUDA_API_VERSION
	.align		4
        /*0000*/ 	.byte	0x04, 0x37
        /*0002*/ 	.short	(.L_11 - .L_10)
.L_10:
        /*0004*/ 	.word	0x0000007c


	//----- nvinfo : EIATTR_KPARAM_INFO
	.align		4
.L_11:
        /*0008*/ 	.byte	0x04, 0x17
        /*000a*/ 	.short	(.L_13 - .L_12)
.L_12:
        /*000c*/ 	.word	0x00000000
        /*0010*/ 	.short	0x0006
        /*0012*/ 	.short	0x0030
        /*0014*/ 	.byte	0x00, 0xf0, 0x11, 0x00


	//----- nvinfo : EIATTR_KPARAM_INFO
	.align		4
.L_13:
        /*0018*/ 	.byte	0x04, 0x17
        /*001a*/ 	.short	(.L_15 - .L_14)
.L_14:
        /*001c*/ 	.word	0x00000000
        /*0020*/ 	.short	0x0005
        /*0022*/ 	.short	0x0028
        /*0024*/ 	.byte	0x00, 0xf4, 0x21, 0x00


	//----- nvinfo : EIATTR_KPARAM_INFO
	.align		4
.L_15:
        /*0028*/ 	.byte	0x04, 0x17
        /*002a*/ 	.short	(.L_17 - .L_16)
.L_16:
        /*002c*/ 	.word	0x00000000
        /*0030*/ 	.short	0x0004
        /*0032*/ 	.short	0x0020
        /*0034*/ 	.byte	0x00, 0xf4, 0x21, 0x00


	//----- nvinfo : EIATTR_KPARAM_INFO
	.align		4
.L_17:
        /*0038*/ 	.byte	0x04, 0x17
        /*003a*/ 	.short	(.L_19 - .L_18)
.L_18:
        /*003c*/ 	.word	0x00000000
        /*0040*/ 	.short	0x0003
        /*0042*/ 	.short	0x0018
        /*0044*/ 	.byte	0x00, 0xf4, 0x21, 0x00


	//----- nvinfo : EIATTR_KPARAM_INFO
	.align		4
.L_19:
        /*0048*/ 	.byte	0x04, 0x17
        /*004a*/ 	.short	(.L_21 - .L_20)
.L_20:
        /*004c*/ 	.word	0x00000000
        /*0050*/ 	.short	0x0002
        /*0052*/ 	.short	0x0010
        /*0054*/ 	.byte	0x00, 0xf4, 0x21, 0x00


	//----- nvinfo : EIATTR_KPARAM_INFO
	.align		4
.L_21:
        /*0058*/ 	.byte	0x04, 0x17
        /*005a*/ 	.short	(.L_23 - .L_22)
.L_22:
        /*005c*/ 	.word	0x00000000
        /*0060*/ 	.short	0x0001
        /*0062*/ 	.short	0x0008
        /*0064*/ 	.byte	0x00, 0xf4, 0x21, 0x00


	//----- nvinfo : EIATTR_KPARAM_INFO
	.align		4
.L_23:
        /*0068*/ 	.byte	0x04, 0x17
        /*006a*/ 	.short	(.L_25 - .L_24)
.L_24:
        /*006c*/ 	.word	0x00000000
        /*0070*/ 	.short	0x0000
        /*0072*/ 	.short	0x0000
        /*0074*/ 	.byte	0x00, 0xf4, 0x21, 0x00


	//----- nvinfo : EIATTR_SPARSE_MMA_MASK
	.align		4
.L_25:
        /*0078*/ 	.byte	0x03, 0x50
        /*007a*/ 	.short	0x0000


	//----- nvinfo : EIATTR_MAXREG_COUNT
	.align		4
        /*007c*/ 	.byte	0x03, 0x1b
        /*007e*/ 	.short	0x00ff


	//----- nvinfo : EIATTR_EXIT_INSTR_OFFSETS
	.align		4
        /*0080*/ 	.byte	0x04, 0x1c
        /*0082*/ 	.short	(.L_27 - .L_26)


	//   ....[0]....
.L_26:
        /*0084*/ 	.word	0x00000360


	//----- nvinfo : EIATTR_REQNTID
	.align		4
.L_27:
        /*0088*/ 	.byte	0x04, 0x10
        /*008a*/ 	.short	(.L_29 - .L_28)
.L_28:
        /*008c*/ 	.word	0x00000080
        /*0090*/ 	.word	0x00000001
        /*0094*/ 	.word	0x00000001


	//----- nvinfo : EIATTR_CBANK_PARAM_SIZE
	.align		4
.L_29:
        /*0098*/ 	.byte	0x03, 0x19
        /*009a*/ 	.short	0x0034


	//----- nvinfo : EIATTR_PARAM_CBANK
	.align		4
        /*009c*/ 	.byte	0x04, 0x0a
        /*009e*/ 	.short	(.L_31 - .L_30)
	.align		4
.L_30:
        /*00a0*/ 	.word	index@(.nv.constant0.triton_poi_fused__native_batch_norm_legit_no_training_relu_14)
        /*00a4*/ 	.short	0x0210
        /*00a6*/ 	.short	0x0034


	//----- nvinfo : EIATTR_SW_WAR
	.align		4
.L_31:
        /*00a8*/ 	.byte	0x04, 0x36
        /*00aa*/ 	.short	(.L_33 - .L_32)
.L_32:
        /*00ac*/ 	.word	0x00000008
.L_33:


//--------------------- .nv.callgraph             --------------------------
	.section	.nv.callgraph,"",@"SHT_CUDA_CALLGRAPH"
	.align	4
	.sectionentsize	8
	.align		4
        /*0000*/ 	.word	0x00000000
	.align		4
        /*0004*/ 	.word	0xffffffff
	.align		4
        /*0008*/ 	.word	0x00000000
	.align		4
        /*000c*/ 	.word	0xfffffffe
	.align		4
        /*0010*/ 	.word	0x00000000
	.align		4
        /*0014*/ 	.word	0xfffffffd
	.align		4
        /*0018*/ 	.word	0x00000000
	.align		4
        /*001c*/ 	.word	0xfffffffc


//--------------------- .nv.constant4             --------------------------
	.section	.nv.constant4,"a",@progbits
	.align	8
	.align		8
.nv.constant4:
        /*0000*/ 	.dword	_$_str
	.align		8
        /*0008*/ 	.dword	_$_str_$_2


//--------------------- .text.triton_poi_fused__native_batch_norm_legit_no_training_relu_14 --------------------------
	.section	.text.triton_poi_fused__native_batch_norm_legit_no_training_relu_14,"ax",@progbits
	.align	128
        .global         triton_poi_fused__native_batch_norm_legit_no_training_relu_14
        .type           triton_poi_fused__native_batch_norm_legit_no_training_relu_14,@function
        .size           triton_poi_fused__native_batch_norm_legit_no_training_relu_14,(.L_x_1 - triton_poi_fused__native_batch_norm_legit_no_training_relu_14)
        .other          triton_poi_fused__native_batch_norm_legit_no_training_relu_14,@"STO_CUDA_ENTRY STV_DEFAULT"
triton_poi_fused__native_batch_norm_legit_no_training_relu_14:
.text.triton_poi_fused__native_batch_norm_legit_no_training_relu_14:
[----:B------:R-:W-:Y:S01]  /*0000*/  LDC R1, c[0x0][0x28] ;  /* 0x00000a00ff017b82 */ /* 0x000fe20000000800 */
[----:B------:R-:W1:Y:S07]  /*0010*/  S2R R0, SR_TID.X ;  /* 0x0000000000007919 */ /* 0x000e6e0000002100 */
[----:B------:R-:W2:Y:S01]  /*0020*/  LDC.64 R6, c[0x0][0x220] ;  /* 0x00008800ff067b82 */ /* 0x000ea20000000a00 */
[----:B------:R-:W-:Y:S01]  /*0030*/  ULDC.64 UR4, c[0x0][0x208] ;  /* 0x0000820000047ab9 */ /* 0x000fe20000000a00 */
[----:B------:R-:W3:Y:S06]  /*0040*/  S2R R5, SR_CTAID.X ;  /* 0x0000000000057919 */ /* 0x000eec0000002500 */
[----:B------:R-:W4:Y:S08]  /*0050*/  LDC.64 R8, c[0x0][0x228] ;  /* 0x00008a00ff087b82 */ /* 0x000f300000000a00 */
[----:B------:R-:W5:Y:S01]  /*0060*/  LDC.64 R10, c[0x0][0x230] ;  /* 0x00008c00ff0a7b82 */ /* 0x000f620000000a00 */
[----:B-1----:R-:W-:-:S02]  /*0070*/  SHF.L.U32 R0, R0, 0x1, RZ ;  /* 0x0000000100007819 */ /* 0x002fc400000006ff */
[----:B---3--:R-:W-:Y:S02]  /*0080*/  SHF.R.S32.HI R3, RZ, 0x17, R5 ;  /* 0x00000017ff037819 */ /* 0x008fe40000011405 */
[----:B------:R-:W-:Y:S02]  /*0090*/  LOP3.LUT R0, R0, 0xfe, RZ, 0xc0, !PT ;  /* 0x000000fe00007812 */ /* 0x000fe400078ec0ff */
[----:B------:R-:W-:Y:S02]  /*00a0*/  SGXT R3, R3, 0x1 ;  /* 0x000000010303781a */ /* 0x000fe40000000200 */
[----:B------:R-:W-:-:S04]  /*00b0*/  LEA R0, R5, R0, 0x8 ;  /* 0x0000000005007211 */ /* 0x000fc800078e40ff */
[----:B------:R-:W-:-:S04]  /*00c0*/  LEA.HI R3, R3, R0, RZ, 0x2 ;  /* 0x0000000003037211 */ /* 0x000fc800078f10ff */
[----:B------:R-:W-:-:S05]  /*00d0*/  SHF.R.S32.HI R3, RZ, 0x2, R3 ;  /* 0x00000002ff037819 */ /* 0x000fca0000011403 */
[----:B------:R-:W-:-:S05]  /*00e0*/  IMAD.HI R2, R3, 0x2aaaaaab, RZ ;  /* 0x2aaaaaab03027827 */ /* 0x000fca00078e02ff */
[----:B------:R-:W-:-:S04]  /*00f0*/  SHF.R.U32.HI R5, RZ, 0x1f, R2 ;  /* 0x0000001fff057819 */ /* 0x000fc80000011602 */
[----:B------:R-:W-:Y:S02]  /*0100*/  LEA.HI R2, R2, R5, RZ, 0x19 ;  /* 0x0000000502027211 */ /* 0x000fe400078fc8ff */
[----:B------:R-:W1:Y:S03]  /*0110*/  LDC.64 R4, c[0x0][0x218] ;  /* 0x00008600ff047b82 */ /* 0x000e660000000a00 */
[----:B------:R-:W-:-:S04]  /*0120*/  IMAD R13, R2, -0x300, R3 ;  /* 0xfffffd00020d7824 */ /* 0x000fc800078e0203 */
[C---:B--2---:R-:W-:Y:S01]  /*0130*/  IMAD.WIDE R6, R13.reuse, 0x4, R6 ;  /* 0x000000040d067825 */ /* 0x044fe200078e0206 */
[----:B------:R-:W2:Y:S05]  /*0140*/  LDC.64 R2, c[0x0][0x210] ;  /* 0x00008400ff027b82 */ /* 0x000eaa0000000a00 */
[----:B------:R-:W3:Y:S01]  /*0150*/  LDG.E.EL R6, desc[UR4][R6.64] ;  /* 0x0000000406067981 */ /* 0x000ee2000c2e1900 */
[----:B----4-:R-:W-:-:S04]  /*0160*/  IMAD.WIDE R8, R13, 0x4, R8 ;  /* 0x000000040d087825 */ /* 0x010fc800078e0208 */
[C---:B-----5:R-:W-:Y:S02]  /*0170*/  IMAD.WIDE R10, R13.reuse, 0x4, R10 ;  /* 0x000000040d0a7825 */ /* 0x060fe400078e020a */
[----:B------:R-:W4:Y:S02]  /*0180*/  LDG.E.EL R8, desc[UR4][R8.64] ;  /* 0x0000000408087981 */ /* 0x000f24000c2e1900 */
[----:B-1----:R-:W-:Y:S02]  /*0190*/  IMAD.WIDE R4, R13, 0x4, R4 ;  /* 0x000000040d047825 */ /* 0x002fe400078e0204 */
[----:B------:R-:W4:Y:S04]  /*01a0*/  LDG.E.EL R11, desc[UR4][R10.64] ;  /* 0x000000040a0b7981 */ /* 0x000f28000c2e1900 */
[----:B------:R1:W5:Y:S01]  /*01b0*/  LDG.E.EL R12, desc[UR4][R4.64] ;  /* 0x00000004040c7981 */ /* 0x000362000c2e1900 */
[----:B--2---:R-:W-:-:S06]  /*01c0*/  IMAD.WIDE R2, R0, 0x4, R2 ;  /* 0x0000000400027825 */ /* 0x004fcc00078e0202 */
[----:B------:R-:W5:Y:S01]  /*01d0*/  LDG.E.64 R2, desc[UR4][R2.64] ;  /* 0x0000000402027981 */ /* 0x000f62000c1e1b00 */
[----:B------:R-:W-:Y:S01]  /*01e0*/  HFMA2.MMA R14, -RZ, RZ, 1.625, 0 ;  /* 0x3e800000ff0e7435 */ /* 0x000fe200000001ff */
[----:B-1----:R-:W1:Y:S02]  /*01f0*/  LDC.64 R4, c[0x0][0x238] ;  /* 0x00008e00ff047b82 */ /* 0x002e640000000a00 */
[----:B-1----:R-:W-:-:S04]  /*0200*/  IMAD.WIDE R4, R0, 0x4, R4 ;  /* 0x0000000400047825 */ /* 0x002fc800078e0204 */
[----:B---3--:R-:W-:-:S04]  /*0210*/  FADD R6, R6, 9.9999997473787516356e-06 ;  /* 0x3727c5ac06067421 */ /* 0x008fc80000000000 */
[----:B------:R-:W1:Y:S02]  /*0220*/  MUFU.SQRT R7, R6 ;  /* 0x0000000600077308 */ /* 0x000e640000002000 */
[C---:B-1----:R-:W-:Y:S02]  /*0230*/  FSETP.GT.AND P0, PT, R7.reuse, 8.50705917302346158658e+37, PT ;  /* 0x7e8000000700780b */ /* 0x042fe40003f04000 */
[----:B------:R-:W-:-:S11]  /*0240*/  FSETP.GEU.AND P1, PT, R7, 1.175494350822287508e-38, PT ;  /* 0x008000000700780b */ /* 0x000fd60003f2e000 */
[----:B------:R-:W-:-:S04]  /*0250*/  @P0 FMUL R7, R7, 0.25 ;  /* 0x3e80000007070820 */ /* 0x000fc80000400000 */
[----:B------:R-:W-:-:S06]  /*0260*/  @!P1 FMUL R7, R7, 16777216 ;  /* 0x4b80000007079820 */ /* 0x000fcc0000400000 */
[----:B------:R-:W1:Y:S01]  /*0270*/  MUFU.RCP R7, R7 ;  /* 0x0000000700077308 */ /* 0x000e620000001000 */
[----:B------:R-:W-:Y:S01]  /*0280*/  FSEL R14, R14, 1, P0 ;  /* 0x3f8000000e0e7808 */ /* 0x000fe20000000000 */
[----:B-----5:R-:W-:-:S04]  /*0290*/  FADD R2, R2, -R12 ;  /* 0x8000000c02027221 */ /* 0x020fc80000000000 */
[----:B------:R-:W-:Y:S01]  /*02a0*/  @!P1 FMUL R14, R14, 16777216 ;  /* 0x4b8000000e0e9820 */ /* 0x000fe20000400000 */
[----:B------:R-:W-:-:S03]  /*02b0*/  FADD R3, R3, -R12 ;  /* 0x8000000c03037221 */ /* 0x000fc60000000000 */
[----:B-1----:R-:W-:-:S04]  /*02c0*/  FMUL R14, R7, R14 ;  /* 0x0000000e070e7220 */ /* 0x002fc80000400000 */
[-C--:B------:R-:W-:Y:S01]  /*02d0*/  FMUL R2, R2, R14.reuse ;  /* 0x0000000e02027220 */ /* 0x080fe20000400000 */
[----:B------:R-:W-:-:S03]  /*02e0*/  FMUL R14, R3, R14 ;  /* 0x0000000e030e7220 */ /* 0x000fc60000400000 */
[C-C-:B----4-:R-:W-:Y:S01]  /*02f0*/  FFMA R2, R8.reuse, R2, R11.reuse ;  /* 0x0000000208027223 */ /* 0x150fe2000000000b */
[----:B------:R-:W-:-:S04]  /*0300*/  FFMA R14, R8, R14, R11 ;  /* 0x0000000e080e7223 */ /* 0x000fc8000000000b */
[----:B------:R-:W-:Y:S02]  /*0310*/  FSETP.GEU.AND P0, PT, R2, RZ, PT ;  /* 0x000000ff0200720b */ /* 0x000fe40003f0e000 */
[----:B------:R-:W-:Y:S02]  /*0320*/  FSETP.GEU.AND P1, PT, R14, RZ, PT ;  /* 0x000000ff0e00720b */ /* 0x000fe40003f2e000 */
[----:B------:R-:W-:Y:S02]  /*0330*/  FSEL R2, R2, RZ, P0 ;  /* 0x000000ff02027208 */ /* 0x000fe40000000000 */
[----:B------:R-:W-:-:S05]  /*0340*/  FSEL R3, R14, RZ, P1 ;  /* 0x000000ff0e037208 */ /* 0x000fca0000800000 */
[----:B------:R-:W-:Y:S01]  /*0350*/  STG.E.64 desc[UR4][R4.64], R2 ;  /* 0x0000000204007986 */ /* 0x000fe2000c101b04 */
[----:B------:R-:W-:Y:S05]  /*0360*/  EXIT ;  /* 0x000000000000794d */ /* 0x000fea0003800000 */
.L_x_0:
[----:B------:R-:W-:-:S00]  /*0370*/  BRA `(.L_x_0) ;  /* 0xfffffffc00fc7947 */ /* 0x000fc0000383ffff */
[----:B------:R-:W-:-:S00]  /*0380*/  NOP ;  /* 0x0000000000007918 */ /* 0x000fc00000000000 */
[----:B------:R-:W-:-:S00]  /*0390*/  NOP ;  /* 0x0000000000007918 */ /* 0x000fc00000000000 */
[----:B------:R-:W-:-:S00]  /*03a0*/  NOP ;  /* 0x0000000000007918 */ /* 0x000fc00000000000 */
[----:B------:R-:W-:-:S00]  /*03b0*/  NOP ;  /* 0x0000000000007918 */ /* 0x000fc00000000000 */
[----:B------:R-:W-:-:S00]  /*03c0*/  NOP ;  /* 0x0000000000007918 */ /* 0x000fc00000000000 */
[----:B------:R-:W-:-:S00]  /*03d0*/  NOP ;  /* 0x0000000000007918 */ /* 0x000fc00000000000 */
[----:B------:R-:W-:-:S00]  /*03e0*/  NOP ;  /* 0x0000000000007918 */ /* 0x000fc00000000000 */
[----:B------:R-:W-:-:S00]  /*03f0*/  NOP ;  /* 0x0000000000007918 */ /* 0x000fc00000000000 */
.L_x_1:


//--------------------- .nv.global.init           --------------------------
	.section	.nv.global.init,"aw",@progbits
.nv.global.init:
	.type		_$_str,@object
	.size		_$_str,(_$_str_$_2 - _$_str)
_$_str:
        /*0000*/ 	.byte	0x5f, 0x5f, 0x43, 0x55, 0x44, 0x41, 0x5f, 0x46, 0x54, 0x5a, 0x00
	.type		_$_str_$_2,@object
	.size		_$_str_$_2,(.L_1 - _$_str_$_2)
_$_str_$_2:
        /*000b*/ 	.byte	0x5f, 0x5f, 0x43, 0x55, 0x44, 0x41, 0x5f, 0x50, 0x52, 0x45, 0x43, 0x5f, 0x53, 0x51, 0x52, 0x54
        /*001b*/ 	.byte	0x00
.L_1:


//--------------------- .nv.constant0.triton_poi_fused__native_batch_norm_legit_no_training_relu_14 --------------------------
	.section	.nv.constant0.triton_poi_fused__native_batch_norm_legit_no_training_relu_14,"a",@progbits
	.sectionflags	@""
	.align	4
.nv.constant0.triton_poi_fused__native_batch_norm_legit_no_training_relu_14:
	.zero		580
